	.headerflags	@"EF_CUDA_TEXMODE_UNIFIED EF_CUDA_64BIT_ADDRESS EF_CUDA_ACCELERATORS EF_CUDA_SM90 EF_CUDA_VIRTUAL_SM(EF_CUDA_SM90)"
	.elftype	@"ET_EXEC"


//--------------------- .nv.info                  --------------------------
	.section	.nv.info,"",@"SHT_CUDA_INFO"
	.align	4


	//----- nvinfo : EIATTR_REGCOUNT
	.align		4
        /*0000*/ 	.byte	0x04, 0x2f
        /*0002*/ 	.short	(.L_3 - .L_2)
	.align		4
.L_2:
        /*0004*/ 	.word	index@(triton_poi_fused__native_batch_norm_legit_no_training_convolution_relu_42)
        /*0008*/ 	.word	0x00000016


	//----- nvinfo : EIATTR_MIN_STACK_SIZE
	.align		4
.L_3:
        /*000c*/ 	.byte	0x04, 0x12
        /*000e*/ 	.short	(.L_5 - .L_4)
	.align		4
.L_4:
        /*0010*/ 	.word	index@(triton_poi_fused__native_batch_norm_legit_no_training_convolution_relu_42)
        /*0014*/ 	.word	0x00000000


	//----- nvinfo : EIATTR_FRAME_SIZE
	.align		4
.L_5:
        /*0018*/ 	.byte	0x04, 0x11
        /*001a*/ 	.short	(.L_7 - .L_6)
	.align		4
.L_6:
        /*001c*/ 	.word	index@(triton_poi_fused__native_batch_norm_legit_no_training_convolution_relu_42)
        /*0020*/ 	.word	0x00000000


	//----- nvinfo : EIATTR_MIN_STACK_SIZE
	.align		4
.L_7:
        /*0024*/ 	.byte	0x04, 0x12
        /*0026*/ 	.short	(.L_9 - .L_8)
	.align		4
.L_8:
        /*0028*/ 	.word	index@(triton_poi_fused__native_batch_norm_legit_no_training_convolution_relu_42)
        /*002c*/ 	.word	0x00000000
.L_9:


//--------------------- .nv.info.triton_poi_fused__native_batch_norm_legit_no_training_convolution_relu_42 --------------------------
	.section	.nv.info.triton_poi_fused__native_batch_norm_legit_no_training_convolution_relu_42,"",@"SHT_CUDA_INFO"
	.sectionflags	@""
	.align	4


	//----- nvinfo : EIATTR_CUDA_API_VERSION
	.align		4
        /*0000*/ 	.byte	0x04, 0x37
        /*0002*/ 	.short	(.L_11 - .L_10)
.L_10:
        /*0004*/ 	.word	0x0000007c


	//----- nvinfo : EIATTR_KPARAM_INFO
	.align		4
.L_11:
        /*0008*/ 	.byte	0x04, 0x17
        /*000a*/ 	.short	(.L_13 - .L_12)
.L_12:
        /*000c*/ 	.word	0x00000000
        /*0010*/ 	.short	0x0007
        /*0012*/ 	.short	0x0038
        /*0014*/ 	.byte	0x00, 0xf0, 0x11, 0x00


	//----- nvinfo : EIATTR_KPARAM_INFO
	.align		4
.L_13:
        /*0018*/ 	.byte	0x04, 0x17
        /*001a*/ 	.short	(.L_15 - .L_14)
.L_14:
        /*001c*/ 	.word	0x00000000
        /*0020*/ 	.short	0x0006
        /*0022*/ 	.short	0x0030
        /*0024*/ 	.byte	0x00, 0xf4, 0x21, 0x00


	//----- nvinfo : EIATTR_KPARAM_INFO
	.align		4
.L_15:
        /*0028*/ 	.byte	0x04, 0x17
        /*002a*/ 	.short	(.L_17 - .L_16)
.L_16:
        /*002c*/ 	.word	0x00000000
        /*0030*/ 	.short	0x0005
        /*0032*/ 	.short	0x0028
        /*0034*/ 	.byte	0x00, 0xf4, 0x21, 0x00


	//----- nvinfo : EIATTR_KPARAM_INFO
	.align		4
.L_17:
        /*0038*/ 	.byte	0x04, 0x17
        /*003a*/ 	.short	(.L_19 - .L_18)
.L_18:
        /*003c*/ 	.word	0x00000000
        /*0040*/ 	.short	0x0004
        /*0042*/ 	.short	0x0020
        /*0044*/ 	.byte	0x00, 0xf4, 0x21, 0x00


	//----- nvinfo : EIATTR_KPARAM_INFO
	.align		4
.L_19:
        /*0048*/ 	.byte	0x04, 0x17
        /*004a*/ 	.short	(.L_21 - .L_20)
.L_20:
        /*004c*/ 	.word	0x00000000
        /*0050*/ 	.short	0x0003
        /*0052*/ 	.short	0x0018
        /*0054*/ 	.byte	0x00, 0xf4, 0x21, 0x00


	//----- nvinfo : EIATTR_KPARAM_INFO
	.align		4
.L_21:
        /*0058*/ 	.byte	0x04, 0x17
        /*005a*/ 	.short	(.L_23 - .L_22)
.L_22:
        /*005c*/ 	.word	0x00000000
        /*0060*/ 	.short	0x0002
        /*0062*/ 	.short	0x0010
        /*0064*/ 	.byte	0x00, 0xf4, 0x21, 0x00


	//----- nvinfo : EIATTR_KPARAM_INFO
	.align		4
.L_23:
        /*0068*/ 	.byte	0x04, 0x17
        /*006a*/ 	.short	(.L_25 - .L_24)
.L_24:
        /*006c*/ 	.word	0x00000000
        /*0070*/ 	.short	0x0001
        /*0072*/ 	.short	0x0008
        /*0074*/ 	.byte	0x00, 0xf4, 0x21, 0x00


	//----- nvinfo : EIATTR_KPARAM_INFO
	.align		4
.L_25:
        /*0078*/ 	.byte	0x04, 0x17
        /*007a*/ 	.short	(.L_27 - .L_26)
.L_26:
        /*007c*/ 	.word	0x00000000
        /*0080*/ 	.short	0x0000
        /*0082*/ 	.short	0x0000
        /*0084*/ 	.byte	0x00, 0xf4, 0x21, 0x00


	//----- nvinfo : EIATTR_SPARSE_MMA_MASK
	.align		4
.L_27:
        /*0088*/ 	.byte	0x03, 0x50
        /*008a*/ 	.short	0x0000


	//----- nvinfo : EIATTR_MAXREG_COUNT
	.align		4
        /*008c*/ 	.byte	0x03, 0x1b
        /*008e*/ 	.short	0x00ff


	//----- nvinfo : EIATTR_EXIT_INSTR_OFFSETS
	.align		4
        /*0090*/ 	.byte	0x04, 0x1c
        /*0092*/ 	.short	(.L_29 - .L_28)


	//   ....[0]....
.L_28:
        /*0094*/ 	.word	0x000003b0


	//----- nvinfo : EIATTR_REQNTID
	.align		4
.L_29:
        /*0098*/ 	.byte	0x04, 0x10
        /*009a*/ 	.short	(.L_31 - .L_30)
.L_30:
        /*009c*/ 	.word	0x00000100
        /*00a0*/ 	.word	0x00000001
        /*00a4*/ 	.word	0x00000001


	//----- nvinfo : EIATTR_CBANK_PARAM_SIZE
	.align		4
.L_31:
        /*00a8*/ 	.byte	0x03, 0x19
        /*00aa*/ 	.short	0x003c


	//----- nvinfo : EIATTR_PARAM_CBANK
	.align		4
        /*00ac*/ 	.byte	0x04, 0x0a
        /*00ae*/ 	.short	(.L_33 - .L_32)
	.align		4
.L_32:
        /*00b0*/ 	.word	index@(.nv.constant0.triton_poi_fused__native_batch_norm_legit_no_training_convolution_relu_42)
        /*00b4*/ 	.short	0x0210
        /*00b6*/ 	.short	0x003c


	//----- nvinfo : EIATTR_SW_WAR
	.align		4
.L_33:
        /*00b8*/ 	.byte	0x04, 0x36
        /*00ba*/ 	.short	(.L_35 - .L_34)
.L_34:
        /*00bc*/ 	.word	0x00000008
.L_35:


//--------------------- .nv.callgraph             --------------------------
	.section	.nv.callgraph,"",@"SHT_CUDA_CALLGRAPH"
	.align	4
	.sectionentsize	8
	.align		4
        /*0000*/ 	.word	0x00000000
	.align		4
        /*0004*/ 	.word	0xffffffff
	.align		4
        /*0008*/ 	.word	0x00000000
	.align		4
        /*000c*/ 	.word	0xfffffffe
	.align		4
        /*0010*/ 	.word	0x00000000
	.align		4
        /*0014*/ 	.word	0xfffffffd
	.align		4
        /*0018*/ 	.word	0x00000000
	.align		4
        /*001c*/ 	.word	0xfffffffc


//--------------------- .nv.constant4             --------------------------
	.section	.nv.constant4,"a",@progbits
	.align	8
	.align		8
.nv.constant4:
        /*0000*/ 	.dword	_$_str
	.align		8
        /*0008*/ 	.dword	_$_str_$_2


//--------------------- .text.triton_poi_fused__native_batch_norm_legit_no_training_convolution_relu_42 --------------------------
	.section	.text.triton_poi_fused__native_batch_norm_legit_no_training_convolution_relu_42,"ax",@progbits
	.align	128
        .global         triton_poi_fused__native_batch_norm_legit_no_training_convolution_relu_42
        .type           triton_poi_fused__native_batch_norm_legit_no_training_convolution_relu_42,@function
        .size           triton_poi_fused__native_batch_norm_legit_no_training_convolution_relu_42,(.L_x_1 - triton_poi_fused__native_batch_norm_legit_no_training_convolution_relu_42)
        .other          triton_poi_fused__native_batch_norm_legit_no_training_convolution_relu_42,@"STO_CUDA_ENTRY STV_DEFAULT"
triton_poi_fused__native_batch_norm_legit_no_training_convolution_relu_42:
.text.triton_poi_fused__native_batch_norm_legit_no_training_convolution_relu_42:
[----:B------:R-:W-:Y:S01]  /*0000*/  LDC R1, c[0x0][0x28] ;  /* 0x00000a00ff017b82 */ /* 0x000fe20000000800 */
[----:B------:R-:W1:Y:S07]  /*0010*/  S2R R0, SR_TID.X ;  /* 0x0000000000007919 */ /* 0x000e6e0000002100 */
[----:B------:R-:W2:Y:S01]  /*0020*/  LDC.64 R14, c[0x0][0x228] ;  /* 0x00008a00ff0e7b82 */ /* 0x000ea20000000a00 */
[----:B------:R-:W-:Y:S01]  /*0030*/  ULDC.64 UR4, c[0x0][0x208] ;  /* 0x0000820000047ab9 */ /* 0x000fe20000000a00 */
[----:B------:R-:W3:Y:S06]  /*0040*/  S2R R5, SR_CTAID.X ;  /* 0x0000000000057919 */ /* 0x000eec0000002500 */
[----:B------:R-:W4:Y:S08]  /*0050*/  LDC.64 R10, c[0x0][0x218] ;  /* 0x00008600ff0a7b82 */ /* 0x000f300000000a00 */
[----:B------:R-:W5:Y:S08]  /*0060*/  LDC.64 R12, c[0x0][0x220] ;  /* 0x00008800ff0c7b82 */ /* 0x000f700000000a00 */
[----:B------:R-:W5:Y:S01]  /*0070*/  LDC.64 R16, c[0x0][0x230] ;  /* 0x00008c00ff107b82 */ /* 0x000f620000000a00 */
[----:B-1----:R-:W-:-:S02]  /*0080*/  SHF.L.U32 R0, R0, 0x1, RZ ;  /* 0x0000000100007819 */ /* 0x002fc400000006ff */
[----:B---3--:R-:W-:Y:S02]  /*0090*/  SHF.R.S32.HI R3, RZ, 0x16, R5 ;  /* 0x00000016ff037819 */ /* 0x008fe40000011405 */
[----:B------:R-:W-:Y:S02]  /*00a0*/  LOP3.LUT R0, R0, 0x1fe, RZ, 0xc0, !PT ;  /* 0x000001fe00007812 */ /* 0x000fe400078ec0ff */
[----:B------:R-:W-:Y:S02]  /*00b0*/  SGXT R3, R3, 0x1 ;  /* 0x000000010303781a */ /* 0x000fe40000000200 */
[----:B------:R-:W-:Y:S02]  /*00c0*/  LEA R0, R5, R0, 0x9 ;  /* 0x0000000005007211 */ /* 0x000fe400078e48ff */
[----:B------:R-:W1:Y:S02]  /*00d0*/  LDC.64 R4, c[0x0][0x238] ;  /* 0x00008e00ff047b82 */ /* 0x000e640000000a00 */
[----:B------:R-:W-:-:S04]  /*00e0*/  LEA.HI R3, R3, R0, RZ, 0x8 ;  /* 0x0000000003037211 */ /* 0x000fc800078f40ff */
[----:B------:R-:W-:-:S04]  /*00f0*/  SHF.R.S32.HI R3, RZ, 0x8, R3 ;  /* 0x00000008ff037819 */ /* 0x000fc80000011403 */
[----:B------:R-:W-:-:S04]  /*0100*/  LEA.HI R2, R3, R3, RZ, 0x7 ;  /* 0x0000000303027211 */ /* 0x000fc800078f38ff */
[----:B------:R-:W-:-:S04]  /*0110*/  LOP3.LUT R2, R2, 0xffffff80, RZ, 0xc0, !PT ;  /* 0xffffff8002027812 */ /* 0x000fc800078ec0ff */
[----:B------:R-:W-:Y:S02]  /*0120*/  IADD3 R19, R3, -R2, RZ ;  /* 0x8000000203137210 */ /* 0x000fe40007ffe0ff */
[----:B------:R-:W3:Y:S03]  /*0130*/  LDC.64 R2, c[0x0][0x210] ;  /* 0x00008400ff027b82 */ /* 0x000ee60000000a00 */
[----:B--2---:R-:W-:-:S05]  /*0140*/  IMAD.WIDE R14, R19, 0x4, R14 ;  /* 0x00000004130e7825 */ /* 0x004fca00078e020e */
[----:B------:R2:W2:Y:S01]  /*0150*/  LDG.E.EL R18, desc[UR4][R14.64] ;  /* 0x000000040e127981 */ /* 0x0004a2000c2e1900 */
[----:B----4-:R-:W-:-:S04]  /*0160*/  IMAD.WIDE R10, R19, 0x4, R10 ;  /* 0x00000004130a7825 */ /* 0x010fc800078e020a */
[----:B-----5:R-:W-:Y:S01]  /*0170*/  IMAD.WIDE R12, R19, 0x4, R12 ;  /* 0x00000004130c7825 */ /* 0x020fe200078e020c */
[----:B------:R4:W5:Y:S04]  /*0180*/  LDG.E.EL R8, desc[UR4][R10.64] ;  /* 0x000000040a087981 */ /* 0x000968000c2e1900 */
[----:B------:R-:W5:Y:S01]  /*0190*/  LDG.E.EL R9, desc[UR4][R12.64] ;  /* 0x000000040c097981 */ /* 0x000f62000c2e1900 */
[----:B---3--:R-:W-:-:S05]  /*01a0*/  IMAD.WIDE R2, R0, 0x4, R2 ;  /* 0x0000000400027825 */ /* 0x008fca00078e0202 */
[----:B------:R-:W5:Y:S01]  /*01b0*/  LDG.E.64 R6, desc[UR4][R2.64] ;  /* 0x0000000402067981 */ /* 0x000f62000c1e1b00 */
[----:B0-2---:R-:W-:-:S04]  /*01c0*/  IMAD.WIDE R14, R19, 0x4, R16 ;  /* 0x00000004130e7825 */ /* 0x005fc800078e0210 */
[----:B-1----:R-:W-:Y:S02]  /*01d0*/  IMAD.WIDE R16, R19, 0x4, R4 ;  /* 0x0000000413107825 */ /* 0x002fe400078e0204 */
[----:B------:R-:W2:Y:S01]  /*01e0*/  LDG.E.EL R14, desc[UR4][R14.64] ;  /* 0x000000040e0e7981 */ /* 0x000ea2000c2e1900 */
[----:B----4-:R-:W-:Y:S01]  /*01f0*/  HFMA2.MMA R10, -RZ, RZ, 1.625, 0 ;  /* 0x3e800000ff0a7435 */ /* 0x010fe200000001ff */
[----:B------:R-:W0:Y:S02]  /*0200*/  LDC.64 R4, c[0x0][0x240] ;  /* 0x00009000ff047b82 */ /* 0x000e240000000a00 */
[----:B------:R-:W2:Y:S01]  /*0210*/  LDG.E.EL R17, desc[UR4][R16.64] ;  /* 0x0000000410117981 */ /* 0x000ea2000c2e1900 */
[----:B0-----:R-:W-:-:S04]  /*0220*/  IMAD.WIDE R4, R0, 0x4, R4 ;  /* 0x0000000400047825 */ /* 0x001fc800078e0204 */
[----:B------:R-:W-:-:S04]  /*0230*/  FADD R18, R18, 9.9999997473787516356e-06 ;  /* 0x3727c5ac12127421 */ /* 0x000fc80000000000 */
[----:B------:R-:W0:Y:S02]  /*0240*/  MUFU.SQRT R19, R18 ;  /* 0x0000001200137308 */ /* 0x000e240000002000 */
[C---:B0-----:R-:W-:Y:S02]  /*0250*/  FSETP.GT.AND P0, PT, R19.reuse, 8.50705917302346158658e+37, PT ;  /* 0x7e8000001300780b */ /* 0x041fe40003f04000 */
[----:B------:R-:W-:-:S11]  /*0260*/  FSETP.GEU.AND P1, PT, R19, 1.175494350822287508e-38, PT ;  /* 0x008000001300780b */ /* 0x000fd60003f2e000 */
[----:B------:R-:W-:-:S04]  /*0270*/  @P0 FMUL R19, R19, 0.25 ;  /* 0x3e80000013130820 */ /* 0x000fc80000400000 */
[----:B------:R-:W-:-:S06]  /*0280*/  @!P1 FMUL R19, R19, 16777216 ;  /* 0x4b80000013139820 */ /* 0x000fcc0000400000 */
[----:B------:R-:W0:Y:S01]  /*0290*/  MUFU.RCP R19, R19 ;  /* 0x0000001300137308 */ /* 0x000e220000001000 */
[----:B------:R-:W-:Y:S01]  /*02a0*/  FSEL R10, R10, 1, P0 ;  /* 0x3f8000000a0a7808 */ /* 0x000fe20000000000 */
[--C-:B-----5:R-:W-:Y:S01]  /*02b0*/  FADD R6, R6, R8.reuse ;  /* 0x0000000806067221 */ /* 0x120fe20000000000 */
[----:B------:R-:W-:-:S03]  /*02c0*/  FADD R7, R7, R8 ;  /* 0x0000000807077221 */ /* 0x000fc60000000000 */
[----:B------:R-:W-:Y:S01]  /*02d0*/  @!P1 FMUL R10, R10, 16777216 ;  /* 0x4b8000000a0a9820 */ /* 0x000fe20000400000 */
[C---:B------:R-:W-:Y:S01]  /*02e0*/  FADD R8, -R9.reuse, R6 ;  /* 0x0000000609087221 */ /* 0x040fe20000000100 */
[----:B------:R-:W-:Y:S02]  /*02f0*/  FADD R9, -R9, R7 ;  /* 0x0000000709097221 */ /* 0x000fe40000000100 */
[----:B0-----:R-:W-:-:S04]  /*0300*/  FMUL R10, R19, R10 ;  /* 0x0000000a130a7220 */ /* 0x001fc80000400000 */
[-C--:B------:R-:W-:Y:S01]  /*0310*/  FMUL R8, R8, R10.reuse ;  /* 0x0000000a08087220 */ /* 0x080fe20000400000 */
[----:B------:R-:W-:-:S03]  /*0320*/  FMUL R10, R9, R10 ;  /* 0x0000000a090a7220 */ /* 0x000fc60000400000 */
[C-C-:B--2---:R-:W-:Y:S01]  /*0330*/  FFMA R8, R14.reuse, R8, R17.reuse ;  /* 0x000000080e087223 */ /* 0x144fe20000000011 */
[----:B------:R-:W-:-:S04]  /*0340*/  FFMA R10, R14, R10, R17 ;  /* 0x0000000a0e0a7223 */ /* 0x000fc80000000011 */
[----:B------:R-:W-:Y:S02]  /*0350*/  FSETP.GEU.AND P0, PT, R8, RZ, PT ;  /* 0x000000ff0800720b */ /* 0x000fe40003f0e000 */
[----:B------:R-:W-:Y:S02]  /*0360*/  FSETP.GEU.AND P1, PT, R10, RZ, PT ;  /* 0x000000ff0a00720b */ /* 0x000fe40003f2e000 */
[----:B------:R-:W-:Y:S02]  /*0370*/  FSEL R8, R8, RZ, P0 ;  /* 0x000000ff08087208 */ /* 0x000fe40000000000 */
[----:B------:R-:W-:Y:S01]  /*0380*/  FSEL R9, R10, RZ, P1 ;  /* 0x000000ff0a097208 */ /* 0x000fe20000800000 */
[----:B------:R-:W-:Y:S04]  /*0390*/  STG.E.64 desc[UR4][R2.64], R6 ;  /* 0x0000000602007986 */ /* 0x000fe8000c101b04 */
[----:B------:R-:W-:Y:S01]  /*03a0*/  STG.E.64 desc[UR4][R4.64], R8 ;  /* 0x0000000804007986 */ /* 0x000fe2000c101b04 */
[----:B------:R-:W-:Y:S05]  /*03b0*/  EXIT ;  /* 0x000000000000794d */ /* 0x000fea0003800000 */
.L_x_0:
[----:B------:R-:W-:-:S00]  /*03c0*/  BRA `(.L_x_0) ;  /* 0xfffffffc00fc7947 */ /* 0x000fc0000383ffff */
[----:B------:R-:W-:-:S00]  /*03d0*/  NOP ;  /* 0x0000000000007918 */ /* 0x000fc00000000000 */
        /* <DEDUP_REMOVED lines=10> */
.L_x_1:


//--------------------- .nv.global.init           --------------------------
	.section	.nv.global.init,"aw",@progbits
.nv.global.init:
	.type		_$_str,@object
	.size		_$_str,(_$_str_$_2 - _$_str)
_$_str:
        /*0000*/ 	.byte	0x5f, 0x5f, 0x43, 0x55, 0x44, 0x41, 0x5f, 0x46, 0x54, 0x5a, 0x00
	.type		_$_str_$_2,@object
	.size		_$_str_$_2,(.L_1 - _$_str_$_2)
_$_str_$_2:
        /*000b*/ 	.byte	0x5f, 0x5f, 0x43, 0x55, 0x44, 0x41, 0x5f, 0x50, 0x52, 0x45, 0x43, 0x5f, 0x53, 0x51, 0x52, 0x54
        /*001b*/ 	.byte	0x00
.L_1:


//--------------------- .nv.constant0.triton_poi_fused__native_batch_norm_legit_no_training_convolution_relu_42 --------------------------
	.section	.nv.constant0.triton_poi_fused__native_batch_norm_legit_no_training_convolution_relu_42,"a",@progbits
	.sectionflags	@""
	.align	4
.nv.constant0.triton_poi_fused__native_batch_norm_legit_no_training_convolution_relu_42:
	.zero		588
